//
// Generated by NVIDIA NVVM Compiler
//
// Compiler Build ID: CL-36424714
// Cuda compilation tools, release 13.0, V13.0.88
// Based on NVVM 20.0.0
//

.version 9.0
.target sm_100
.address_size 64

	// .globl	_Z11MergeKernelPiS_ii

.visible .entry _Z11MergeKernelPiS_ii(
	.param .u64 .ptr .align 1 _Z11MergeKernelPiS_ii_param_0,
	.param .u64 .ptr .align 1 _Z11MergeKernelPiS_ii_param_1,
	.param .u32 _Z11MergeKernelPiS_ii_param_2,
	.param .u32 _Z11MergeKernelPiS_ii_param_3
)
{
	.reg .pred 	%p<31>;
	.reg .b32 	%r<22>;
	.reg .b64 	%rd<173>;

	ld.param.u64 	%rd94, [_Z11MergeKernelPiS_ii_param_0];
	ld.param.u64 	%rd95, [_Z11MergeKernelPiS_ii_param_1];
	ld.param.s32 	%rd7, [_Z11MergeKernelPiS_ii_param_2];
	ld.param.s32 	%rd4, [_Z11MergeKernelPiS_ii_param_3];
	cvta.to.global.u64 	%rd1, %rd94;
	cvta.to.global.u64 	%rd2, %rd95;
	mov.u32 	%r3, %ctaid.x;
	mov.u32 	%r4, %ntid.x;
	mov.u32 	%r5, %tid.x;
	mad.lo.s32 	%r6, %r3, %r4, %r5;
	cvt.u64.u32 	%rd3, %r6;
	mul.lo.s64 	%rd96, %rd3, %rd4;
	shl.b64 	%rd5, %rd96, 1;
	add.s64 	%rd6, %rd5, %rd4;
	setp.ge.s64 	%p1, %rd5, %rd7;
	@%p1 bra 	$L__BB0_24;
	shl.b64 	%rd97, %rd4, 1;
	add.s64 	%rd98, %rd5, %rd97;
	min.s64 	%rd8, %rd6, %rd7;
	min.s64 	%rd9, %rd98, %rd7;
	setp.le.s64 	%p2, %rd98, %rd5;
	@%p2 bra 	$L__BB0_24;
	setp.ge.s64 	%p3, %rd5, %rd8;
	setp.ge.s64 	%p4, %rd6, %rd9;
	or.pred  	%p5, %p3, %p4;
	mov.u64 	%rd141, %rd5;
	mov.u64 	%rd142, %rd8;
	mov.u64 	%rd152, %rd5;
	@%p5 bra 	$L__BB0_3;
	bra.uni 	$L__BB0_25;
$L__BB0_3:
	setp.ge.s64 	%p12, %rd141, %rd8;
	setp.ge.s64 	%p13, %rd152, %rd9;
	or.pred  	%p14, %p12, %p13;
	@%p14 bra 	$L__BB0_10;
	not.b64 	%rd108, %rd152;
	add.s64 	%rd109, %rd9, %rd108;
	not.b64 	%rd110, %rd141;
	add.s64 	%rd111, %rd8, %rd110;
	min.u64 	%rd13, %rd109, %rd111;
	and.b64  	%rd112, %rd13, 3;
	setp.eq.s64 	%p15, %rd112, 3;
	@%p15 bra 	$L__BB0_7;
	add.s64 	%rd113, %rd13, 1;
	and.b64  	%rd114, %rd113, 3;
	shl.b64 	%rd115, %rd152, 2;
	add.s64 	%rd146, %rd2, %rd115;
	shl.b64 	%rd116, %rd141, 2;
	add.s64 	%rd145, %rd1, %rd116;
	neg.s64 	%rd144, %rd114;
	add.s64 	%rd152, %rd152, %rd114;
	add.s64 	%rd141, %rd141, %rd114;
$L__BB0_6:
	.pragma "nounroll";
	ld.global.u32 	%r7, [%rd145];
	st.global.u32 	[%rd146], %r7;
	add.s64 	%rd146, %rd146, 4;
	add.s64 	%rd145, %rd145, 4;
	add.s64 	%rd144, %rd144, 1;
	setp.ne.s64 	%p16, %rd144, 0;
	@%p16 bra 	$L__BB0_6;
$L__BB0_7:
	setp.lt.u64 	%p17, %rd13, 3;
	@%p17 bra 	$L__BB0_10;
	shl.b64 	%rd117, %rd141, 2;
	add.s64 	%rd118, %rd117, %rd1;
	add.s64 	%rd160, %rd118, 8;
	add.s64 	%rd159, %rd141, 4;
	shl.b64 	%rd119, %rd152, 2;
	add.s64 	%rd120, %rd119, %rd2;
	add.s64 	%rd158, %rd120, 8;
$L__BB0_9:
	ld.global.u32 	%r8, [%rd160+-8];
	st.global.u32 	[%rd158+-8], %r8;
	ld.global.u32 	%r9, [%rd160+-4];
	st.global.u32 	[%rd158+-4], %r9;
	ld.global.u32 	%r10, [%rd160];
	st.global.u32 	[%rd158], %r10;
	ld.global.u32 	%r11, [%rd160+4];
	add.s64 	%rd152, %rd152, 4;
	st.global.u32 	[%rd158+4], %r11;
	setp.lt.s64 	%p18, %rd159, %rd8;
	setp.lt.s64 	%p19, %rd152, %rd9;
	and.pred  	%p20, %p18, %p19;
	add.s64 	%rd160, %rd160, 16;
	add.s64 	%rd159, %rd159, 4;
	add.s64 	%rd158, %rd158, 16;
	@%p20 bra 	$L__BB0_9;
$L__BB0_10:
	max.s64 	%rd121, %rd142, %rd152;
	setp.ge.s64 	%p21, %rd121, %rd9;
	@%p21 bra 	$L__BB0_17;
	add.s64 	%rd122, %rd9, -1;
	sub.s64 	%rd123, %rd122, %rd152;
	sub.s64 	%rd124, %rd122, %rd142;
	min.u64 	%rd40, %rd123, %rd124;
	and.b64  	%rd125, %rd40, 3;
	setp.eq.s64 	%p22, %rd125, 3;
	@%p22 bra 	$L__BB0_14;
	add.s64 	%rd126, %rd40, 1;
	and.b64  	%rd127, %rd126, 3;
	shl.b64 	%rd128, %rd152, 2;
	add.s64 	%rd155, %rd2, %rd128;
	shl.b64 	%rd129, %rd142, 2;
	add.s64 	%rd154, %rd1, %rd129;
	neg.s64 	%rd153, %rd127;
	add.s64 	%rd152, %rd152, %rd127;
	add.s64 	%rd142, %rd142, %rd127;
$L__BB0_13:
	.pragma "nounroll";
	ld.global.u32 	%r12, [%rd154];
	st.global.u32 	[%rd155], %r12;
	add.s64 	%rd155, %rd155, 4;
	add.s64 	%rd154, %rd154, 4;
	add.s64 	%rd153, %rd153, 1;
	setp.ne.s64 	%p23, %rd153, 0;
	@%p23 bra 	$L__BB0_13;
$L__BB0_14:
	setp.lt.u64 	%p24, %rd40, 3;
	@%p24 bra 	$L__BB0_17;
	add.s64 	%rd169, %rd152, 4;
	shl.b64 	%rd130, %rd142, 2;
	add.s64 	%rd131, %rd130, %rd1;
	add.s64 	%rd168, %rd131, 8;
	add.s64 	%rd167, %rd142, 4;
	shl.b64 	%rd132, %rd152, 2;
	add.s64 	%rd133, %rd132, %rd2;
	add.s64 	%rd166, %rd133, 8;
$L__BB0_16:
	ld.global.u32 	%r13, [%rd168+-8];
	st.global.u32 	[%rd166+-8], %r13;
	ld.global.u32 	%r14, [%rd168+-4];
	st.global.u32 	[%rd166+-4], %r14;
	ld.global.u32 	%r15, [%rd168];
	st.global.u32 	[%rd166], %r15;
	ld.global.u32 	%r16, [%rd168+4];
	st.global.u32 	[%rd166+4], %r16;
	max.s64 	%rd134, %rd167, %rd169;
	setp.lt.s64 	%p25, %rd134, %rd9;
	add.s64 	%rd169, %rd169, 4;
	add.s64 	%rd168, %rd168, 16;
	add.s64 	%rd167, %rd167, 4;
	add.s64 	%rd166, %rd166, 16;
	@%p25 bra 	$L__BB0_16;
$L__BB0_17:
	setp.ge.s64 	%p26, %rd5, %rd9;
	@%p26 bra 	$L__BB0_24;
	sub.s64 	%rd135, %rd9, %rd5;
	and.b64  	%rd66, %rd135, 3;
	setp.eq.s64 	%p27, %rd66, 0;
	mov.u64 	%rd172, %rd5;
	@%p27 bra 	$L__BB0_21;
	mul.lo.s64 	%rd136, %rd4, %rd3;
	shl.b64 	%rd137, %rd136, 3;
	add.s64 	%rd164, %rd1, %rd137;
	add.s64 	%rd163, %rd2, %rd137;
	neg.s64 	%rd162, %rd66;
	add.s64 	%rd172, %rd5, %rd66;
$L__BB0_20:
	.pragma "nounroll";
	ld.global.u32 	%r17, [%rd163];
	st.global.u32 	[%rd164], %r17;
	add.s64 	%rd164, %rd164, 4;
	add.s64 	%rd163, %rd163, 4;
	add.s64 	%rd162, %rd162, 1;
	setp.ne.s64 	%p28, %rd162, 0;
	@%p28 bra 	$L__BB0_20;
$L__BB0_21:
	sub.s64 	%rd138, %rd5, %rd9;
	setp.gt.u64 	%p29, %rd138, -4;
	@%p29 bra 	$L__BB0_24;
	shl.b64 	%rd139, %rd172, 2;
	add.s64 	%rd140, %rd139, 8;
	add.s64 	%rd171, %rd2, %rd140;
	add.s64 	%rd170, %rd1, %rd140;
$L__BB0_23:
	ld.global.u32 	%r18, [%rd171+-8];
	st.global.u32 	[%rd170+-8], %r18;
	ld.global.u32 	%r19, [%rd171+-4];
	st.global.u32 	[%rd170+-4], %r19;
	ld.global.u32 	%r20, [%rd171];
	st.global.u32 	[%rd170], %r20;
	ld.global.u32 	%r21, [%rd171+4];
	st.global.u32 	[%rd170+4], %r21;
	add.s64 	%rd172, %rd172, 4;
	add.s64 	%rd171, %rd171, 16;
	add.s64 	%rd170, %rd170, 16;
	setp.lt.s64 	%p30, %rd172, %rd9;
	@%p30 bra 	$L__BB0_23;
$L__BB0_24:
	ret;
$L__BB0_25:
	shl.b64 	%rd99, %rd141, 2;
	add.s64 	%rd100, %rd1, %rd99;
	ld.global.u32 	%r1, [%rd100];
	shl.b64 	%rd101, %rd142, 2;
	add.s64 	%rd102, %rd1, %rd101;
	ld.global.u32 	%r2, [%rd102];
	setp.gt.s32 	%p6, %r1, %r2;
	@%p6 bra 	$L__BB0_27;
	shl.b64 	%rd103, %rd152, 2;
	add.s64 	%rd104, %rd2, %rd103;
	st.global.u32 	[%rd104], %r1;
	add.s64 	%rd141, %rd141, 1;
	bra.uni 	$L__BB0_28;
$L__BB0_27:
	shl.b64 	%rd105, %rd152, 2;
	add.s64 	%rd106, %rd2, %rd105;
	st.global.u32 	[%rd106], %r2;
	add.s64 	%rd142, %rd142, 1;
$L__BB0_28:
	add.s64 	%rd152, %rd152, 1;
	setp.lt.s64 	%p7, %rd141, %rd8;
	setp.lt.s64 	%p8, %rd142, %rd9;
	and.pred  	%p9, %p7, %p8;
	setp.lt.s64 	%p10, %rd152, %rd9;
	and.pred  	%p11, %p9, %p10;
	@%p11 bra 	$L__BB0_25;
	bra.uni 	$L__BB0_3;

}


// ===== COMPILED SASS (sm_100) =====

	.target	sm_100

	.elftype	@"ET_EXEC"


//--------------------- .note.nv.tkinfo           --------------------------
	.section	.note.nv.tkinfo,"",@"SHT_NOTE"
	.sectionflags	@"SHF_NOTE_NV_TKINFO"
	.tkinfo
        /*0018*/ 	.word	0x00000002
        /*0030*/ 	.string	""
        /*0030*/ 	.string	"ptxas"
        /*0030*/ 	.string	"Cuda compilation tools, release 13.0, V13.0.88"
        /*0030*/ 	.string	"Build cuda_13.0.r13.0/compiler.36424714_0"
        /*0030*/ 	.string	"-arch sm_100 -m 64 "



//--------------------- .note.nv.cuinfo           --------------------------
	.section	.note.nv.cuinfo,"",@"SHT_NOTE"
	.sectionflags	@"SHF_NOTE_NV_CUINFO"
        /*0018*/ 	.short	0x0002
        /*001a*/ 	.short	0x0064
        /*001c*/ 	.short	0x0082
	.zero		2


//--------------------- .nv.info                  --------------------------
	.section	.nv.info,"",@"SHT_CUDA_INFO"
	.align	4


	//----- nvinfo : EIATTR_REGCOUNT
	.align		4
        /*0000*/ 	.byte	0x04, 0x2f
        /*0002*/ 	.short	(.L_1 - .L_0)
	.align		4
.L_0:
        /*0004*/ 	.word	index@(_Z11MergeKernelPiS_ii)
        /*0008*/ 	.word	0x0000001c


	//----- nvinfo : EIATTR_FRAME_SIZE
	.align		4
.L_1:
        /*000c*/ 	.byte	0x04, 0x11
        /*000e*/ 	.short	(.L_3 - .L_2)
	.align		4
.L_2:
        /*0010*/ 	.word	index@(_Z11MergeKernelPiS_ii)
        /*0014*/ 	.word	0x00000000


	//----- nvinfo : EIATTR_MIN_STACK_SIZE
	.align		4
.L_3:
        /*0018*/ 	.byte	0x04, 0x12
        /*001a*/ 	.short	(.L_5 - .L_4)
	.align		4
.L_4:
        /*001c*/ 	.word	index@(_Z11MergeKernelPiS_ii)
        /*0020*/ 	.word	0x00000000
.L_5:


//--------------------- .nv.compat                --------------------------
	.section	.nv.compat,"",@"SHT_CUDA_COMPAT_INFO"
	.align	4
        /*0000*/ 	.byte	0x02, 0x09, 0x00, 0x00, 0x02, 0x02, 0x01, 0x00, 0x02, 0x05, 0x05, 0x00, 0x03, 0x07, 0x01, 0x01
        /*0010*/ 	.byte	0x02, 0x03, 0x00, 0x00, 0x02, 0x06, 0x01, 0x00, 0x04, 0x0b, 0x08, 0x00, 0x09, 0x00, 0x00, 0x00
        /*0020*/ 	.byte	0x00, 0x00, 0x00, 0x00


//--------------------- .nv.info._Z11MergeKernelPiS_ii --------------------------
	.section	.nv.info._Z11MergeKernelPiS_ii,"",@"SHT_CUDA_INFO"
	.sectionflags	@""
	.align	4


	//----- nvinfo : EIATTR_CUDA_API_VERSION
	.align		4
        /*0000*/ 	.byte	0x04, 0x37
        /*0002*/ 	.short	(.L_7 - .L_6)
.L_6:
        /*0004*/ 	.word	0x00000082


	//----- nvinfo : EIATTR_KPARAM_INFO
	.align		4
.L_7:
        /*0008*/ 	.byte	0x04, 0x17
        /*000a*/ 	.short	(.L_9 - .L_8)
.L_8:
        /*000c*/ 	.word	0x00000000
        /*0010*/ 	.short	0x0003
        /*0012*/ 	.short	0x0014
        /*0014*/ 	.byte	0x00, 0xf0, 0x11, 0x00


	//----- nvinfo : EIATTR_KPARAM_INFO
	.align		4
.L_9:
        /*0018*/ 	.byte	0x04, 0x17
        /*001a*/ 	.short	(.L_11 - .L_10)
.L_10:
        /*001c*/ 	.word	0x00000000
        /*0020*/ 	.short	0x0002
        /*0022*/ 	.short	0x0010
        /*0024*/ 	.byte	0x00, 0xf0, 0x11, 0x00


	//----- nvinfo : EIATTR_KPARAM_INFO
	.align		4
.L_11:
        /*0028*/ 	.byte	0x04, 0x17
        /*002a*/ 	.short	(.L_13 - .L_12)
.L_12:
        /*002c*/ 	.word	0x00000000
        /*0030*/ 	.short	0x0001
        /*0032*/ 	.short	0x0008
        /*0034*/ 	.byte	0x00, 0xf5, 0x21, 0x00


	//----- nvinfo : EIATTR_KPARAM_INFO
	.align		4
.L_13:
        /*0038*/ 	.byte	0x04, 0x17
        /*003a*/ 	.short	(.L_15 - .L_14)
.L_14:
        /*003c*/ 	.word	0x00000000
        /*0040*/ 	.short	0x0000
        /*0042*/ 	.short	0x0000
        /*0044*/ 	.byte	0x00, 0xf5, 0x21, 0x00


	//----- nvinfo : EIATTR_SPARSE_MMA_MASK
	.align		4
.L_15:
        /*0048*/ 	.byte	0x03, 0x50
        /*004a*/ 	.short	0x0000


	//----- nvinfo : EIATTR_MAXREG_COUNT
	.align		4
        /*004c*/ 	.byte	0x03, 0x1b
        /*004e*/ 	.short	0x00ff


	//----- nvinfo : EIATTR_MERCURY_ISA_VERSION
	.align		4
        /*0050*/ 	.byte	0x03, 0x5f
        /*0052*/ 	.short	0x0101


	//----- nvinfo : EIATTR_VRC_CTA_INIT_COUNT
	.align		4
        /*0054*/ 	.byte	0x02, 0x4a
	.zero		1
	.zero		1


	//----- nvinfo : EIATTR_EXIT_INSTR_OFFSETS
	.align		4
        /*0058*/ 	.byte	0x04, 0x1c
        /*005a*/ 	.short	(.L_17 - .L_16)


	//   ....[0]....
.L_16:
        /*005c*/ 	.word	0x000000e0


	//   ....[1]....
        /*0060*/ 	.word	0x000001c0


	//   ....[2]....
        /*0064*/ 	.word	0x00001040


	//   ....[3]....
        /*0068*/ 	.word	0x00001300


	//   ....[4]....
        /*006c*/ 	.word	0x00001940


	//   ....[5]....
        /*0070*/ 	.word	0x000019d0


	//----- nvinfo : EIATTR_CRS_STACK_SIZE
	.align		4
.L_17:
        /*0074*/ 	.byte	0x04, 0x1e
        /*0076*/ 	.short	(.L_19 - .L_18)
.L_18:
        /*0078*/ 	.word	0x00000000


	//----- nvinfo : EIATTR_CBANK_PARAM_SIZE
	.align		4
.L_19:
        /*007c*/ 	.byte	0x03, 0x19
        /*007e*/ 	.short	0x0018


	//----- nvinfo : EIATTR_PARAM_CBANK
	.align		4
        /*0080*/ 	.byte	0x04, 0x0a
        /*0082*/ 	.short	(.L_21 - .L_20)
	.align		4
.L_20:
        /*0084*/ 	.word	index@(.nv.constant0._Z11MergeKernelPiS_ii)
        /*0088*/ 	.short	0x0380
        /*008a*/ 	.short	0x0018


	//----- nvinfo : EIATTR_SW_WAR
	.align		4
.L_21:
        /*008c*/ 	.byte	0x04, 0x36
        /*008e*/ 	.short	(.L_23 - .L_22)
.L_22:
        /*0090*/ 	.word	0x00000008
.L_23:


//--------------------- .nv.callgraph             --------------------------
	.section	.nv.callgraph,"",@"SHT_CUDA_CALLGRAPH"
	.align	4
	.sectionentsize	8
	.align		4
        /*0000*/ 	.word	0x00000000
	.align		4
        /*0004*/ 	.word	0xffffffff
	.align		4
        /*0008*/ 	.word	0x00000000
	.align		4
        /*000c*/ 	.word	0xfffffffe
	.align		4
        /*0010*/ 	.word	0x00000000
	.align		4
        /*0014*/ 	.word	0xfffffffd
	.align		4
        /*0018*/ 	.word	0x00000000
	.align		4
        /*001c*/ 	.word	0xfffffffc


//--------------------- .text._Z11MergeKernelPiS_ii --------------------------
	.section	.text._Z11MergeKernelPiS_ii,"ax",@progbits
	.align	128
        .global         _Z11MergeKernelPiS_ii
        .type           _Z11MergeKernelPiS_ii,@function
        .size           _Z11MergeKernelPiS_ii,(.L_x_24 - _Z11MergeKernelPiS_ii)
        .other          _Z11MergeKernelPiS_ii,@"STO_CUDA_ENTRY STV_DEFAULT"
_Z11MergeKernelPiS_ii:
.text._Z11MergeKernelPiS_ii:
[----:B------:R-:W-:Y:S01]  /*0000*/  LDC R1, c[0x0][0x37c] ;  /* 0x0000df00ff017b82 */ /* 0x000fe20000000800 */
[----:B------:R-:W0:Y:S07]  /*0010*/  S2R R3, SR_TID.X ;  /* 0x0000000000037919 */ /* 0x000e2e0000002100 */
[----:B------:R-:W0:Y:S08]  /*0020*/  S2UR UR4, SR_CTAID.X ;  /* 0x00000000000479c3 */ /* 0x000e300000002500 */
[----:B------:R-:W0:Y:S08]  /*0030*/  LDC R4, c[0x0][0x360] ;  /* 0x0000d800ff047b82 */ /* 0x000e300000000800 */
[----:B------:R-:W1:Y:S01]  /*0040*/  LDC.64 R14, c[0x0][0x390] ;  /* 0x0000e400ff0e7b82 */ /* 0x000e620000000a00 */
[----:B0-----:R-:W-:Y:S01]  /*0050*/  IMAD R4, R4, UR4, R3 ;  /* 0x0000000404047c24 */ /* 0x001fe2000f8e0203 */
[----:B-1----:R-:W-:-:S03]  /*0060*/  SHF.R.S32.HI R3, RZ, 0x1f, R15 ;  /* 0x0000001fff037819 */ /* 0x002fc6000001140f */
[----:B------:R-:W-:Y:S01]  /*0070*/  IMAD.WIDE.U32 R6, R4, R15, RZ ;  /* 0x0000000f04067225 */ /* 0x000fe200078e00ff */
[----:B------:R-:W-:-:S03]  /*0080*/  SHF.R.S32.HI R13, RZ, 0x1f, R14 ;  /* 0x0000001fff0d7819 */ /* 0x000fc6000001140e */
[----:B------:R-:W-:Y:S02]  /*0090*/  IMAD R7, R4, R3, R7 ;  /* 0x0000000304077224 */ /* 0x000fe400078e0207 */
[----:B------:R-:W-:-:S03]  /*00a0*/  IMAD.SHL.U32 R5, R6, 0x2, RZ ;  /* 0x0000000206057824 */ /* 0x000fc600078e00ff */
[----:B------:R-:W-:Y:S02]  /*00b0*/  SHF.L.U64.HI R6, R6, 0x1, R7 ;  /* 0x0000000106067819 */ /* 0x000fe40000010207 */
[----:B------:R-:W-:-:S04]  /*00c0*/  ISETP.GE.U32.AND P0, PT, R5, R14, PT ;  /* 0x0000000e0500720c */ /* 0x000fc80003f06070 */
[----:B------:R-:W-:-:S13]  /*00d0*/  ISETP.GE.AND.EX P0, PT, R6, R13, PT, P0 ;  /* 0x0000000d0600720c */ /* 0x000fda0003f06300 */
[----:B------:R-:W-:Y:S05]  /*00e0*/  @P0 EXIT ;  /* 0x000000000000094d */ /* 0x000fea0003800000 */
[----:B------:R-:W-:Y:S02]  /*00f0*/  LEA R7, P0, R15, R5, 0x1 ;  /* 0x000000050f077211 */ /* 0x000fe400078008ff */
[----:B------:R-:W-:Y:S02]  /*0100*/  IADD3 R9, P3, PT, R5, R15, RZ ;  /* 0x0000000f05097210 */ /* 0x000fe40007f7e0ff */
[----:B------:R-:W-:Y:S02]  /*0110*/  LEA.HI.X R2, R15, R6, R3, 0x1, P0 ;  /* 0x000000060f027211 */ /* 0x000fe400000f0c03 */
[----:B------:R-:W-:Y:S01]  /*0120*/  ISETP.GT.U32.AND P0, PT, R7, R5, PT ;  /* 0x000000050700720c */ /* 0x000fe20003f04070 */
[----:B------:R-:W-:Y:S01]  /*0130*/  IMAD.X R8, R3, 0x1, R6, P3 ;  /* 0x0000000103087824 */ /* 0x000fe200018e0606 */
[----:B------:R-:W-:Y:S02]  /*0140*/  ISETP.LT.U32.AND P2, PT, R7, R14, PT ;  /* 0x0000000e0700720c */ /* 0x000fe40003f41070 */
[----:B------:R-:W-:-:S02]  /*0150*/  ISETP.GT.AND.EX P0, PT, R2, R6, PT, P0 ;  /* 0x000000060200720c */ /* 0x000fc40003f04300 */
[-C--:B------:R-:W-:Y:S02]  /*0160*/  ISETP.LT.U32.AND P1, PT, R9, R14.reuse, PT ;  /* 0x0000000e0900720c */ /* 0x080fe40003f21070 */
[-C--:B------:R-:W-:Y:S02]  /*0170*/  ISETP.LT.AND.EX P2, PT, R2, R13.reuse, PT, P2 ;  /* 0x0000000d0200720c */ /* 0x080fe40003f41320 */
[-C--:B------:R-:W-:Y:S02]  /*0180*/  ISETP.LT.AND.EX P1, PT, R8, R13.reuse, PT, P1 ;  /* 0x0000000d0800720c */ /* 0x080fe40003f21310 */
[-C--:B------:R-:W-:Y:S02]  /*0190*/  SEL R0, R7, R14.reuse, P2 ;  /* 0x0000000e07007207 */ /* 0x080fe40001000000 */
[----:B------:R-:W-:Y:S02]  /*01a0*/  SEL R14, R9, R14, P1 ;  /* 0x0000000e090e7207 */ /* 0x000fe40000800000 */
[----:B------:R-:W-:Y:S01]  /*01b0*/  SEL R2, R2, R13, P2 ;  /* 0x0000000d02027207 */ /* 0x000fe20001000000 */
[----:B------:R-:W-:Y:S06]  /*01c0*/  @!P0 EXIT ;  /* 0x000000000000894d */ /* 0x000fec0003800000 */
[----:B------:R-:W-:Y:S01]  /*01d0*/  ISETP.GE.U32.AND P0, PT, R9, R0, PT ;  /* 0x000000000900720c */ /* 0x000fe20003f06070 */
[----:B------:R-:W0:Y:S01]  /*01e0*/  LDCU.64 UR4, c[0x0][0x358] ;  /* 0x00006b00ff0477ac */ /* 0x000e220008000a00 */
[C---:B------:R-:W-:Y:S01]  /*01f0*/  SEL R13, R8.reuse, R13, P1 ;  /* 0x0000000d080d7207 */ /* 0x040fe20000800000 */
[----:B------:R-:W-:Y:S01]  /*0200*/  BSSY.RECONVERGENT B0, `(.L_x_0) ;  /* 0x0000025000007945 */ /* 0x000fe20003800200 */
[----:B------:R-:W-:Y:S01]  /*0210*/  ISETP.GE.U32.AND P1, PT, R5, R14, PT ;  /* 0x0000000e0500720c */ /* 0x000fe20003f26070 */
[----:B------:R-:W1:Y:S01]  /*0220*/  LDCU.64 UR6, c[0x0][0x380] ;  /* 0x00007000ff0677ac */ /* 0x000e620008000a00 */
[----:B------:R-:W-:Y:S01]  /*0230*/  ISETP.GE.AND.EX P0, PT, R8, R2, PT, P0 ;  /* 0x000000020800720c */ /* 0x000fe20003f06300 */
[----:B------:R-:W-:Y:S01]  /*0240*/  IMAD.MOV.U32 R19, RZ, RZ, R5 ;  /* 0x000000ffff137224 */ /* 0x000fe200078e0005 */
[----:B------:R-:W2:Y:S02]  /*0250*/  LDCU.64 UR8, c[0x0][0x388] ;  /* 0x00007100ff0877ac */ /* 0x000ea40008000a00 */
[----:B------:R-:W-:Y:S01]  /*0260*/  ISETP.GE.OR.EX P0, PT, R6, R13, P0, P1 ;  /* 0x0000000d0600720c */ /* 0x000fe20000706710 */
[----:B------:R-:W-:-:S02]  /*0270*/  IMAD.MOV.U32 R20, RZ, RZ, R6 ;  /* 0x000000ffff147224 */ /* 0x000fc400078e0006 */
[----:B------:R-:W-:Y:S02]  /*0280*/  IMAD.MOV.U32 R15, RZ, RZ, R14 ;  /* 0x000000ffff0f7224 */ /* 0x000fe400078e000e */
[----:B------:R-:W-:Y:S02]  /*0290*/  IMAD.MOV.U32 R18, RZ, RZ, R13 ;  /* 0x000000ffff127224 */ /* 0x000fe400078e000d */
[----:B------:R-:W-:Y:S02]  /*02a0*/  IMAD.MOV.U32 R12, RZ, RZ, R5 ;  /* 0x000000ffff0c7224 */ /* 0x000fe400078e0005 */
[----:B------:R-:W-:-:S04]  /*02b0*/  IMAD.MOV.U32 R7, RZ, RZ, R6 ;  /* 0x000000ffff077224 */ /* 0x000fc800078e0006 */
[----:B01----:R-:W-:Y:S05]  /*02c0*/  @P0 BRA `(.L_x_1) ;  /* 0x0000000000600947 */ /* 0x003fea0003800000 */
.L_x_2:
[----:B------:R-:W-:Y:S02]  /*02d0*/  LEA R8, P0, R19, UR6, 0x2 ;  /* 0x0000000613087c11 */ /* 0x000fe4000f8010ff */
[----:B------:R-:W-:Y:S02]  /*02e0*/  LEA R10, P1, R15, UR6, 0x2 ;  /* 0x000000060f0a7c11 */ /* 0x000fe4000f8210ff */
[----:B------:R-:W-:Y:S02]  /*02f0*/  LEA.HI.X R9, R19, UR7, R20, 0x2, P0 ;  /* 0x0000000713097c11 */ /* 0x000fe400080f1414 */
[----:B------:R-:W-:-:S04]  /*0300*/  LEA.HI.X R11, R15, UR7, R18, 0x2, P1 ;  /* 0x000000070f0b7c11 */ /* 0x000fc800088f1412 */
[----:B------:R-:W3:Y:S04]  /*0310*/  LDG.E R9, desc[UR4][R8.64] ;  /* 0x0000000408097981 */ /* 0x000ee8000c1e1900 */
[----:B------:R-:W3:Y:S01]  /*0320*/  LDG.E R10, desc[UR4][R10.64] ;  /* 0x000000040a0a7981 */ /* 0x000ee2000c1e1900 */
[----:B--2---:R-:W-:-:S04]  /*0330*/  LEA R16, P0, R12, UR8, 0x2 ;  /* 0x000000080c107c11 */ /* 0x004fc8000f8010ff */
[C---:B------:R-:W-:Y:S02]  /*0340*/  LEA.HI.X R17, R12.reuse, UR9, R7, 0x2, P0 ;  /* 0x000000090c117c11 */ /* 0x040fe400080f1407 */
[----:B------:R-:W-:-:S04]  /*0350*/  IADD3 R12, P0, PT, R12, 0x1, RZ ;  /* 0x000000010c0c7810 */ /* 0x000fc80007f1e0ff */
[----:B------:R-:W-:Y:S01]  /*0360*/  ISETP.LT.U32.AND P2, PT, R12, R0, PT ;  /* 0x000000000c00720c */ /* 0x000fe20003f41070 */
[----:B------:R-:W-:-:S05]  /*0370*/  IMAD.X R7, RZ, RZ, R7, P0 ;  /* 0x000000ffff077224 */ /* 0x000fca00000e0607 */
[----:B------:R-:W-:Y:S02]  /*0380*/  ISETP.LT.AND.EX P2, PT, R7, R2, PT, P2 ;  /* 0x000000020700720c */ /* 0x000fe40003f41320 */
[----:B---3--:R-:W-:-:S13]  /*0390*/  ISETP.GT.AND P1, PT, R9, R10, PT ;  /* 0x0000000a0900720c */ /* 0x008fda0003f24270 */
[----:B------:R-:W-:Y:S01]  /*03a0*/  @P1 IADD3 R15, P0, PT, R15, 0x1, RZ ;  /* 0x000000010f0f1810 */ /* 0x000fe20007f1e0ff */
[----:B------:R0:W-:Y:S01]  /*03b0*/  @!P1 STG.E desc[UR4][R16.64], R9 ;  /* 0x0000000910009986 */ /* 0x0001e2000c101904 */
[----:B------:R-:W-:-:S03]  /*03c0*/  @!P1 IADD3 R19, P3, PT, R19, 0x1, RZ ;  /* 0x0000000113139810 */ /* 0x000fc60007f7e0ff */
[----:B------:R-:W-:Y:S01]  /*03d0*/  @P1 IMAD.X R18, RZ, RZ, R18, P0 ;  /* 0x000000ffff121224 */ /* 0x000fe200000e0612 */
[----:B------:R-:W-:Y:S01]  /*03e0*/  ISETP.GE.U32.AND P0, PT, R15, R0, PT ;  /* 0x000000000f00720c */ /* 0x000fe20003f06070 */
[----:B------:R0:W-:Y:S01]  /*03f0*/  @P1 STG.E desc[UR4][R16.64], R10 ;  /* 0x0000000a10001986 */ /* 0x0001e2000c101904 */
[----:B------:R-:W-:Y:S01]  /*0400*/  @!P1 IMAD.X R20, RZ, RZ, R20, P3 ;  /* 0x000000ffff149224 */ /* 0x000fe200018e0614 */
[----:B------:R-:W-:Y:S02]  /*0410*/  ISETP.LT.U32.AND P1, PT, R19, R14, PT ;  /* 0x0000000e1300720c */ /* 0x000fe40003f21070 */
[----:B------:R-:W-:-:S04]  /*0420*/  ISETP.GE.AND.EX P0, PT, R18, R2, PT, P0 ;  /* 0x000000021200720c */ /* 0x000fc80003f06300 */
[----:B------:R-:W-:-:S13]  /*0430*/  ISETP.LT.AND.EX P0, PT, R20, R13, !P0, P1 ;  /* 0x0000000d1400720c */ /* 0x000fda0004701310 */
[----:B0-----:R-:W-:Y:S05]  /*0440*/  @P0 BRA P2, `(.L_x_2) ;  /* 0xfffffffc00a00947 */ /* 0x001fea000103ffff */
.L_x_1:
[----:B--2---:R-:W-:Y:S05]  /*0450*/  BSYNC.RECONVERGENT B0 ;  /* 0x0000000000007941 */ /* 0x004fea0003800200 */
.L_x_0:
[----:B------:R-:W-:Y:S01]  /*0460*/  ISETP.GE.U32.AND P0, PT, R12, R0, PT ;  /* 0x000000000c00720c */ /* 0x000fe20003f06070 */
[----:B------:R-:W-:Y:S01]  /*0470*/  BSSY.RECONVERGENT B0, `(.L_x_3) ;  /* 0x000005b000007945 */ /* 0x000fe20003800200 */
[----:B------:R-:W-:Y:S01]  /*0480*/  ISETP.GE.U32.AND P1, PT, R19, R14, PT ;  /* 0x0000000e1300720c */ /* 0x000fe20003f26070 */
[----:B------:R-:W-:Y:S01]  /*0490*/  IMAD.MOV.U32 R16, RZ, RZ, R18 ;  /* 0x000000ffff107224 */ /* 0x000fe200078e0012 */
[----:B------:R-:W-:-:S04]  /*04a0*/  ISETP.GE.AND.EX P0, PT, R7, R2, PT, P0 ;  /* 0x000000020700720c */ /* 0x000fc80003f06300 */
[----:B------:R-:W-:-:S13]  /*04b0*/  ISETP.GE.OR.EX P0, PT, R20, R13, P0, P1 ;  /* 0x0000000d1400720c */ /* 0x000fda0000706710 */
[----:B------:R-:W-:Y:S05]  /*04c0*/  @P0 BRA `(.L_x_4) ;  /* 0x0000000400540947 */ /* 0x000fea0003800000 */
[----:B------:R-:W-:Y:S01]  /*04d0*/  IMAD.MOV.U32 R11, RZ, RZ, R19 ;  /* 0x000000ffff0b7224 */ /* 0x000fe200078e0013 */
[----:B------:R-:W-:Y:S01]  /*04e0*/  LOP3.LUT R17, RZ, R12, RZ, 0x33, !PT ;  /* 0x0000000cff117212 */ /* 0x000fe200078e33ff */
[----:B------:R-:W-:Y:S01]  /*04f0*/  IMAD.MOV.U32 R10, RZ, RZ, R20 ;  /* 0x000000ffff0a7224 */ /* 0x000fe200078e0014 */
[----:B------:R-:W-:Y:S01]  /*0500*/  LOP3.LUT R19, RZ, R7, RZ, 0x33, !PT ;  /* 0x00000007ff137212 */ /* 0x000fe200078e33ff */
[----:B------:R-:W-:Y:S01]  /*0510*/  BSSY.RECONVERGENT B1, `(.L_x_5) ;  /* 0x000002d000017945 */ /* 0x000fe20003800200 */
[----:B------:R-:W-:Y:S02]  /*0520*/  LOP3.LUT R9, RZ, R11, RZ, 0x33, !PT ;  /* 0x0000000bff097212 */ /* 0x000fe400078e33ff */
[----:B------:R-:W-:Y:S02]  /*0530*/  IADD3 R17, P0, PT, R17, R0, RZ ;  /* 0x0000000011117210 */ /* 0x000fe40007f1e0ff */
[----:B------:R-:W-:Y:S02]  /*0540*/  IADD3 R8, P1, PT, R9, R14, RZ ;  /* 0x0000000e09087210 */ /* 0x000fe40007f3e0ff */
[----:B------:R-:W-:Y:S01]  /*0550*/  LOP3.LUT R18, RZ, R10, RZ, 0x33, !PT ;  /* 0x0000000aff127212 */ /* 0x000fe200078e33ff */
[----:B------:R-:W-:Y:S01]  /*0560*/  IMAD.X R20, R19, 0x1, R2, P0 ;  /* 0x0000000113147824 */ /* 0x000fe200000e0602 */
[----:B------:R-:W-:-:S03]  /*0570*/  ISETP.LT.U32.AND P0, PT, R17, R8, PT ;  /* 0x000000081100720c */ /* 0x000fc60003f01070 */
[----:B------:R-:W-:-:S05]  /*0580*/  IMAD.X R9, R18, 0x1, R13, P1 ;  /* 0x0000000112097824 */ /* 0x000fca00008e060d */
[----:B------:R-:W-:-:S04]  /*0590*/  ISETP.LT.U32.AND.EX P0, PT, R20, R9, PT, P0 ;  /* 0x000000091400720c */ /* 0x000fc80003f01100 */
[----:B------:R-:W-:Y:S02]  /*05a0*/  SEL R8, R17, R8, P0 ;  /* 0x0000000811087207 */ /* 0x000fe40000000000 */
[----:B------:R-:W-:Y:S02]  /*05b0*/  SEL R9, R20, R9, P0 ;  /* 0x0000000914097207 */ /* 0x000fe40000000000 */
[C---:B------:R-:W-:Y:S02]  /*05c0*/  LOP3.LUT R17, R8.reuse, 0x3, RZ, 0xc0, !PT ;  /* 0x0000000308117812 */ /* 0x040fe400078ec0ff */
[----:B------:R-:W-:Y:S02]  /*05d0*/  ISETP.GE.U32.AND P0, PT, R8, 0x3, PT ;  /* 0x000000030800780c */ /* 0x000fe40003f06070 */
[----:B------:R-:W-:Y:S02]  /*05e0*/  ISETP.NE.U32.AND P1, PT, R17, 0x3, PT ;  /* 0x000000031100780c */ /* 0x000fe40003f25070 */
[----:B------:R-:W-:-:S02]  /*05f0*/  ISETP.GE.U32.AND.EX P0, PT, R9, RZ, PT, P0 ;  /* 0x000000ff0900720c */ /* 0x000fc40003f06100 */
[----:B------:R-:W-:-:S13]  /*0600*/  ISETP.NE.AND.EX P1, PT, RZ, RZ, PT, P1 ;  /* 0x000000ffff00720c */ /* 0x000fda0003f25310 */
[----:B------:R-:W-:Y:S05]  /*0610*/  @!P1 BRA `(.L_x_6) ;  /* 0x0000000000709947 */ /* 0x000fea0003800000 */
[----:B------:R-:W0:Y:S01]  /*0620*/  LDCU.128 UR8, c[0x0][0x380] ;  /* 0x00007000ff0877ac */ /* 0x000e220008000c00 */
[----:B------:R-:W-:-:S05]  /*0630*/  VIADD R8, R8, 0x1 ;  /* 0x0000000108087836 */ /* 0x000fca0000000000 */
[----:B------:R-:W-:-:S04]  /*0640*/  LOP3.LUT R8, R8, 0x3, RZ, 0xc0, !PT ;  /* 0x0000000308087812 */ /* 0x000fc800078ec0ff */
[----:B------:R-:W-:-:S05]  /*0650*/  IADD3 R18, P3, PT, RZ, -R8, RZ ;  /* 0x80000008ff127210 */ /* 0x000fca0007f7e0ff */
[----:B------:R-:W-:Y:S01]  /*0660*/  IMAD.X R19, RZ, RZ, -0x1, P3 ;  /* 0xffffffffff137424 */ /* 0x000fe200018e06ff */
[C---:B0-----:R-:W-:Y:S02]  /*0670*/  LEA R22, P1, R12.reuse, UR10, 0x2 ;  /* 0x0000000a0c167c11 */ /* 0x041fe4000f8210ff */
[C---:B------:R-:W-:Y:S02]  /*0680*/  LEA R20, P2, R11.reuse, UR8, 0x2 ;  /* 0x000000080b147c11 */ /* 0x040fe4000f8410ff */
[----:B------:R-:W-:Y:S02]  /*0690*/  LEA.HI.X R23, R12, UR11, R7, 0x2, P1 ;  /* 0x0000000b0c177c11 */ /* 0x000fe400088f1407 */
[C---:B------:R-:W-:Y:S02]  /*06a0*/  LEA.HI.X R21, R11.reuse, UR9, R10, 0x2, P2 ;  /* 0x000000090b157c11 */ /* 0x040fe400090f140a */
[----:B------:R-:W-:Y:S02]  /*06b0*/  IADD3 R12, P1, PT, R8, R12, RZ ;  /* 0x0000000c080c7210 */ /* 0x000fe40007f3e0ff */
[----:B------:R-:W-:-:S03]  /*06c0*/  IADD3 R11, P2, PT, R11, R8, RZ ;  /* 0x000000080b0b7210 */ /* 0x000fc60007f5e0ff */
[----:B------:R-:W-:Y:S02]  /*06d0*/  IMAD.X R7, RZ, RZ, R7, P1 ;  /* 0x000000ffff077224 */ /* 0x000fe400008e0607 */
[----:B------:R-:W-:-:S08]  /*06e0*/  IMAD.X R10, RZ, RZ, R10, P2 ;  /* 0x000000ffff0a7224 */ /* 0x000fd000010e060a */
.L_x_7:
[----:B0-----:R-:W-:Y:S02]  /*06f0*/  IMAD.MOV.U32 R8, RZ, RZ, R20 ;  /* 0x000000ffff087224 */ /* 0x001fe400078e0014 */
[----:B------:R-:W-:-:S05]  /*0700*/  IMAD.MOV.U32 R9, RZ, RZ, R21 ;  /* 0x000000ffff097224 */ /* 0x000fca00078e0015 */
[----:B------:R0:W2:Y:S01]  /*0710*/  LDG.E R17, desc[UR4][R8.64] ;  /* 0x0000000408117981 */ /* 0x0000a2000c1e1900 */
[----:B------:R-:W-:Y:S02]  /*0720*/  IADD3 R18, P1, PT, R18, 0x1, RZ ;  /* 0x0000000112127810 */ /* 0x000fe40007f3e0ff */
[----:B------:R-:W-:-:S03]  /*0730*/  IADD3 R20, P3, PT, R20, 0x4, RZ ;  /* 0x0000000414147810 */ /* 0x000fc60007f7e0ff */
[----:B------:R-:W-:Y:S01]  /*0740*/  IMAD.X R19, RZ, RZ, R19, P1 ;  /* 0x000000ffff137224 */ /* 0x000fe200008e0613 */
[----:B------:R-:W-:Y:S01]  /*0750*/  ISETP.NE.U32.AND P1, PT, R18, RZ, PT ;  /* 0x000000ff1200720c */ /* 0x000fe20003f25070 */
[----:B------:R-:W-:Y:S02]  /*0760*/  IMAD.X R21, RZ, RZ, R21, P3 ;  /* 0x000000ffff157224 */ /* 0x000fe400018e0615 */
[----:B0-----:R-:W-:Y:S01]  /*0770*/  IMAD.MOV.U32 R8, RZ, RZ, R22 ;  /* 0x000000ffff087224 */ /* 0x001fe200078e0016 */
[----:B------:R-:W-:Y:S01]  /*0780*/  ISETP.NE.AND.EX P1, PT, R19, RZ, PT, P1 ;  /* 0x000000ff1300720c */ /* 0x000fe20003f25310 */
[----:B------:R-:W-:Y:S01]  /*0790*/  IMAD.MOV.U32 R9, RZ, RZ, R23 ;  /* 0x000000ffff097224 */ /* 0x000fe200078e0017 */
[----:B------:R-:W-:-:S05]  /*07a0*/  IADD3 R22, P2, PT, R22, 0x4, RZ ;  /* 0x0000000416167810 */ /* 0x000fca0007f5e0ff */
[----:B------:R-:W-:Y:S01]  /*07b0*/  IMAD.X R23, RZ, RZ, R23, P2 ;  /* 0x000000ffff177224 */ /* 0x000fe200010e0617 */
[----:B--2---:R0:W-:Y:S05]  /*07c0*/  STG.E desc[UR4][R8.64], R17 ;  /* 0x0000001108007986 */ /* 0x0041ea000c101904 */
[----:B------:R-:W-:Y:S05]  /*07d0*/  @P1 BRA `(.L_x_7) ;  /* 0xfffffffc00c41947 */ /* 0x000fea000383ffff */
.L_x_6:
[----:B------:R-:W-:Y:S05]  /*07e0*/  BSYNC.RECONVERGENT B1 ;  /* 0x0000000000017941 */ /* 0x000fea0003800200 */
.L_x_5:
[----:B------:R-:W-:Y:S05]  /*07f0*/  @!P0 BRA `(.L_x_4) ;  /* 0x0000000000888947 */ /* 0x000fea0003800000 */
[----:B------:R-:W1:Y:S01]  /*0800*/  LDCU.128 UR8, c[0x0][0x380] ;  /* 0x00007000ff0877ac */ /* 0x000e620008000c00 */
[----:B0-----:R-:W-:-:S05]  /*0810*/  IADD3 R17, P2, PT, R11, 0x4, RZ ;  /* 0x000000040b117810 */ /* 0x001fca0007f5e0ff */
[--C-:B------:R-:W-:Y:S01]  /*0820*/  IMAD.X R20, RZ, RZ, R10.reuse, P2 ;  /* 0x000000ffff147224 */ /* 0x100fe200010e060a */
[C---:B-1----:R-:W-:Y:S02]  /*0830*/  LEA R19, P0, R11.reuse, UR8, 0x2 ;  /* 0x000000080b137c11 */ /* 0x042fe4000f8010ff */
[----:B------:R-:W-:Y:S02]  /*0840*/  LEA R18, P4, R12, UR10, 0x2 ;  /* 0x0000000a0c127c11 */ /* 0x000fe4000f8810ff */
[----:B------:R-:W-:Y:S02]  /*0850*/  LEA.HI.X R9, R11, UR9, R10, 0x2, P0 ;  /* 0x000000090b097c11 */ /* 0x000fe400080f140a */
[----:B------:R-:W-:Y:S02]  /*0860*/  IADD3 R19, P1, PT, R19, 0x8, RZ ;  /* 0x0000000813137810 */ /* 0x000fe40007f3e0ff */
[----:B------:R-:W-:Y:S02]  /*0870*/  IADD3 R18, P3, PT, R18, 0x8, RZ ;  /* 0x0000000812127810 */ /* 0x000fe40007f7e0ff */
[----:B------:R-:W-:Y:S01]  /*0880*/  LEA.HI.X R11, R12, UR11, R7, 0x2, P4 ;  /* 0x0000000b0c0b7c11 */ /* 0x000fe2000a0f1407 */
[----:B------:R-:W-:-:S04]  /*0890*/  IMAD.X R9, RZ, RZ, R9, P1 ;  /* 0x000000ffff097224 */ /* 0x000fc800008e0609 */
[----:B------:R-:W-:-:S07]  /*08a0*/  IMAD.X R11, RZ, RZ, R11, P3 ;  /* 0x000000ffff0b7224 */ /* 0x000fce00018e060b */
.L_x_8:
[----:B------:R-:W-:-:S05]  /*08b0*/  IMAD.MOV.U32 R8, RZ, RZ, R19 ;  /* 0x000000ffff087224 */ /* 0x000fca00078e0013 */
[----:B------:R-:W2:Y:S01]  /*08c0*/  LDG.E R19, desc[UR4][R8.64+-0x8] ;  /* 0xfffff80408137981 */ /* 0x000ea2000c1e1900 */
[----:B------:R-:W-:-:S05]  /*08d0*/  IMAD.MOV.U32 R10, RZ, RZ, R18 ;  /* 0x000000ffff0a7224 */ /* 0x000fca00078e0012 */
[----:B--2---:R0:W-:Y:S04]  /*08e0*/  STG.E desc[UR4][R10.64+-0x8], R19 ;  /* 0xfffff8130a007986 */ /* 0x0041e8000c101904 */
[----:B------:R-:W2:Y:S04]  /*08f0*/  LDG.E R21, desc[UR4][R8.64+-0x4] ;  /* 0xfffffc0408157981 */ /* 0x000ea8000c1e1900 */
[----:B--2---:R-:W-:Y:S04]  /*0900*/  STG.E desc[UR4][R10.64+-0x4], R21 ;  /* 0xfffffc150a007986 */ /* 0x004fe8000c101904 */
[----:B------:R-:W2:Y:S01]  /*0910*/  LDG.E R23, desc[UR4][R8.64] ;  /* 0x0000000408177981 */ /* 0x000ea2000c1e1900 */
[----:B------:R-:W-:-:S02]  /*0920*/  IADD3 R12, P1, PT, R12, 0x4, RZ ;  /* 0x000000040c0c7810 */ /* 0x000fc40007f3e0ff */
[----:B------:R-:W-:-:S03]  /*0930*/  ISETP.GE.U32.AND P0, PT, R17, R14, PT ;  /* 0x0000000e1100720c */ /* 0x000fc60003f06070 */
[----:B------:R-:W-:Y:S01]  /*0940*/  IMAD.X R7, RZ, RZ, R7, P1 ;  /* 0x000000ffff077224 */ /* 0x000fe200008e0607 */
[----:B------:R-:W-:Y:S02]  /*0950*/  ISETP.GE.AND.EX P1, PT, R20, R13, PT, P0 ;  /* 0x0000000d1400720c */ /* 0x000fe40003f26300 */
[----:B------:R-:W-:-:S04]  /*0960*/  ISETP.GE.U32.AND P0, PT, R12, R0, PT ;  /* 0x000000000c00720c */ /* 0x000fc80003f06070 */
[----:B------:R-:W-:Y:S01]  /*0970*/  ISETP.GE.AND.EX P0, PT, R7, R2, PT, P0 ;  /* 0x000000020700720c */ /* 0x000fe20003f06300 */
[----:B--2---:R-:W-:Y:S04]  /*0980*/  STG.E desc[UR4][R10.64], R23 ;  /* 0x000000170a007986 */ /* 0x004fe8000c101904 */
[----:B------:R1:W2:Y:S01]  /*0990*/  LDG.E R25, desc[UR4][R8.64+0x4] ;  /* 0x0000040408197981 */ /* 0x0002a2000c1e1900 */
[----:B------:R-:W-:Y:S02]  /*09a0*/  IADD3 R17, P3, PT, R17, 0x4, RZ ;  /* 0x0000000411117810 */ /* 0x000fe40007f7e0ff */
[----:B0-----:R-:W-:Y:S02]  /*09b0*/  IADD3 R19, P2, PT, R8, 0x10, RZ ;  /* 0x0000001008137810 */ /* 0x001fe40007f5e0ff */
[----:B------:R-:W-:Y:S01]  /*09c0*/  IADD3 R18, P4, PT, R10, 0x10, RZ ;  /* 0x000000100a127810 */ /* 0x000fe20007f9e0ff */
[----:B------:R-:W-:-:S02]  /*09d0*/  IMAD.X R20, RZ, RZ, R20, P3 ;  /* 0x000000ffff147224 */ /* 0x000fc400018e0614 */
[----:B-1----:R-:W-:Y:S01]  /*09e0*/  IMAD.X R9, RZ, RZ, R9, P2 ;  /* 0x000000ffff097224 */ /* 0x002fe200010e0609 */
[----:B--2---:R0:W-:Y:S02]  /*09f0*/  STG.E desc[UR4][R10.64+0x4], R25 ;  /* 0x000004190a007986 */ /* 0x0041e4000c101904 */
[----:B0-----:R-:W-:Y:S01]  /*0a00*/  IMAD.X R11, RZ, RZ, R11, P4 ;  /* 0x000000ffff0b7224 */ /* 0x001fe200020e060b */
[----:B------:R-:W-:Y:S06]  /*0a10*/  @!P0 BRA !P1, `(.L_x_8) ;  /* 0xfffffffc00a48947 */ /* 0x000fec000483ffff */
.L_x_4:
[----:B------:R-:W-:Y:S05]  /*0a20*/  BSYNC.RECONVERGENT B0 ;  /* 0x0000000000007941 */ /* 0x000fea0003800200 */
.L_x_3:
[----:B------:R-:W-:Y:S01]  /*0a30*/  ISETP.GT.U32.AND P0, PT, R15, R12, PT ;  /* 0x0000000c0f00720c */ /* 0x000fe20003f04070 */
[----:B------:R-:W-:Y:S03]  /*0a40*/  BSSY.RECONVERGENT B0, `(.L_x_9) ;  /* 0x000005d000007945 */ /* 0x000fe60003800200 */
[----:B------:R-:W-:-:S04]  /*0a50*/  ISETP.GT.AND.EX P0, PT, R16, R7, PT, P0 ;  /* 0x000000071000720c */ /* 0x000fc80003f04300 */
[----:B0-----:R-:W-:Y:S02]  /*0a60*/  SEL R9, R15, R12, P0 ;  /* 0x0000000c0f097207 */ /* 0x001fe40000000000 */
[----:B------:R-:W-:Y:S02]  /*0a70*/  SEL R11, R16, R7, P0 ;  /* 0x00000007100b7207 */ /* 0x000fe40000000000 */
[----:B------:R-:W-:-:S04]  /*0a80*/  ISETP.GE.U32.AND P0, PT, R9, R0, PT ;  /* 0x000000000900720c */ /* 0x000fc80003f06070 */
[----:B------:R-:W-:-:S13]  /*0a90*/  ISETP.GE.AND.EX P0, PT, R11, R2, PT, P0 ;  /* 0x000000020b00720c */ /* 0x000fda0003f06300 */
[----:B------:R-:W-:Y:S05]  /*0aa0*/  @P0 BRA `(.L_x_10) ;  /* 0x0000000400580947 */ /* 0x000fea0003800000 */
[----:B------:R-:W-:Y:S01]  /*0ab0*/  IADD3 R8, P0, PT, R0, -0x1, RZ ;  /* 0xffffffff00087810 */ /* 0x000fe20007f1e0ff */
[----:B------:R-:W-:Y:S03]  /*0ac0*/  BSSY.RECONVERGENT B1, `(.L_x_11) ;  /* 0x000002c000017945 */ /* 0x000fe60003800200 */
[----:B------:R-:W-:Y:S02]  /*0ad0*/  IADD3 R11, P1, PT, R8, -R12, RZ ;  /* 0x8000000c080b7210 */ /* 0x000fe40007f3e0ff */
[----:B------:R-:W-:Y:S02]  /*0ae0*/  IADD3.X R9, PT, PT, R2, -0x1, RZ, P0, !PT ;  /* 0xffffffff02097810 */ /* 0x000fe400007fe4ff */
[----:B------:R-:W-:-:S03]  /*0af0*/  IADD3 R8, P2, PT, -R15, R8, RZ ;  /* 0x000000080f087210 */ /* 0x000fc60007f5e1ff */
[----:B------:R-:W-:Y:S01]  /*0b00*/  IMAD.X R10, R9, 0x1, ~R7, P1 ;  /* 0x00000001090a7824 */ /* 0x000fe200008e0e07 */
[----:B------:R-:W-:Y:S01]  /*0b10*/  ISETP.LT.U32.AND P0, PT, R11, R8, PT ;  /* 0x000000080b00720c */ /* 0x000fe20003f01070 */
[----:B------:R-:W-:-:S05]  /*0b20*/  IMAD.X R9, R9, 0x1, ~R16, P2 ;  /* 0x0000000109097824 */ /* 0x000fca00010e0e10 */
        /* <DEDUP_REMOVED lines=22> */
.L_x_13:
        /* <DEDUP_REMOVED lines=15> */
.L_x_12:
[----:B------:R-:W-:Y:S05]  /*0d80*/  BSYNC.RECONVERGENT B1 ;  /* 0x0000000000017941 */ /* 0x000fea0003800200 */
.L_x_11:
[----:B------:R-:W-:Y:S05]  /*0d90*/  @!P0 BRA `(.L_x_10) ;  /* 0x00000000009c8947 */ /* 0x000fea0003800000 */
[----:B------:R-:W1:Y:S01]  /*0da0*/  LDCU.128 UR8, c[0x0][0x380] ;  /* 0x00007000ff0877ac */ /* 0x000e620008000c00 */
[----:B------:R-:W-:Y:S02]  /*0db0*/  IADD3 R13, P0, PT, R12, 0x4, RZ ;  /* 0x000000040c0d7810 */ /* 0x000fe40007f1e0ff */
[----:B------:R-:W-:-:S03]  /*0dc0*/  IADD3 R14, P3, PT, R15, 0x4, RZ ;  /* 0x000000040f0e7810 */ /* 0x000fc60007f7e0ff */
[--C-:B------:R-:W-:Y:S01]  /*0dd0*/  IMAD.X R25, RZ, RZ, R7.reuse, P0 ;  /* 0x000000ffff197224 */ /* 0x100fe200000e0607 */
[----:B-1----:R-:W-:Y:S02]  /*0de0*/  LEA R18, P4, R12, UR10, 0x2 ;  /* 0x0000000a0c127c11 */ /* 0x002fe4000f8810ff */
[C---:B------:R-:W-:Y:S02]  /*0df0*/  LEA R20, P1, R15.reuse, UR8, 0x2 ;  /* 0x000000080f147c11 */ /* 0x040fe4000f8210ff */
[----:B------:R-:W-:Y:S02]  /*0e00*/  IADD3 R18, P5, PT, R18, 0x8, RZ ;  /* 0x0000000812127810 */ /* 0x000fe40007fbe0ff */
[----:B------:R-:W-:Y:S02]  /*0e10*/  IADD3 R20, P2, PT, R20, 0x8, RZ ;  /* 0x0000000814147810 */ /* 0x000fe40007f5e0ff */
[----:B0-----:R-:W-:Y:S02]  /*0e20*/  LEA.HI.X R8, R12, UR11, R7, 0x2, P4 ;  /* 0x0000000b0c087c11 */ /* 0x001fe4000a0f1407 */
[--C-:B------:R-:W-:Y:S01]  /*0e30*/  LEA.HI.X R9, R15, UR9, R16.reuse, 0x2, P1 ;  /* 0x000000090f097c11 */ /* 0x100fe200088f1410 */
[----:B------:R-:W-:-:S02]  /*0e40*/  IMAD.X R16, RZ, RZ, R16, P3 ;  /* 0x000000ffff107224 */ /* 0x000fc400018e0610 */
[----:B------:R-:W-:Y:S02]  /*0e50*/  IMAD.X R15, RZ, RZ, R8, P5 ;  /* 0x000000ffff0f7224 */ /* 0x000fe400028e0608 */
[----:B------:R-:W-:-:S07]  /*0e60*/  IMAD.X R9, RZ, RZ, R9, P2 ;  /* 0x000000ffff097224 */ /* 0x000fce00010e0609 */
.L_x_14:
[----:B------:R-:W-:-:S05]  /*0e70*/  IMAD.MOV.U32 R8, RZ, RZ, R20 ;  /* 0x000000ffff087224 */ /* 0x000fca00078e0014 */
[----:B------:R-:W2:Y:S01]  /*0e80*/  LDG.E R7, desc[UR4][R8.64+-0x8] ;  /* 0xfffff80408077981 */ /* 0x000ea2000c1e1900 */
[----:B-1----:R-:W-:Y:S02]  /*0e90*/  IMAD.MOV.U32 R10, RZ, RZ, R18 ;  /* 0x000000ffff0a7224 */ /* 0x002fe400078e0012 */
[----:B------:R-:W-:-:S05]  /*0ea0*/  IMAD.MOV.U32 R11, RZ, RZ, R15 ;  /* 0x000000ffff0b7224 */ /* 0x000fca00078e000f */
[----:B--2---:R-:W-:Y:S04]  /*0eb0*/  STG.E desc[UR4][R10.64+-0x8], R7 ;  /* 0xfffff8070a007986 */ /* 0x004fe8000c101904 */
[----:B------:R-:W2:Y:S04]  /*0ec0*/  LDG.E R15, desc[UR4][R8.64+-0x4] ;  /* 0xfffffc04080f7981 */ /* 0x000ea8000c1e1900 */
[----:B--2---:R0:W-:Y:S04]  /*0ed0*/  STG.E desc[UR4][R10.64+-0x4], R15 ;  /* 0xfffffc0f0a007986 */ /* 0x0041e8000c101904 */
[----:B------:R-:W2:Y:S01]  /*0ee0*/  LDG.E R17, desc[UR4][R8.64] ;  /* 0x0000000408117981 */ /* 0x000ea2000c1e1900 */
[----:B------:R-:W-:-:S04]  /*0ef0*/  ISETP.GT.U32.AND P0, PT, R14, R13, PT ;  /* 0x0000000d0e00720c */ /* 0x000fc80003f04070 */
[----:B------:R-:W-:Y:S01]  /*0f00*/  ISETP.GT.AND.EX P0, PT, R16, R25, PT, P0 ;  /* 0x000000191000720c */ /* 0x000fe20003f04300 */
[----:B--2---:R1:W-:Y:S04]  /*0f10*/  STG.E desc[UR4][R10.64], R17 ;  /* 0x000000110a007986 */ /* 0x0043e8000c101904 */
[----:B------:R2:W3:Y:S01]  /*0f20*/  LDG.E R19, desc[UR4][R8.64+0x4] ;  /* 0x0000040408137981 */ /* 0x0004e2000c1e1900 */
[----:B------:R-:W-:Y:S02]  /*0f30*/  SEL R21, R14, R13, P0 ;  /* 0x0000000d0e157207 */ /* 0x000fe40000000000 */
[----:B------:R-:W-:Y:S02]  /*0f40*/  SEL R23, R16, R25, P0 ;  /* 0x0000001910177207 */ /* 0x000fe40000000000 */
[----:B------:R-:W-:-:S02]  /*0f50*/  ISETP.GE.U32.AND P0, PT, R21, R0, PT ;  /* 0x000000001500720c */ /* 0x000fc40003f06070 */
[----:B------:R-:W-:Y:S02]  /*0f60*/  IADD3 R20, P2, PT, R8, 0x10, RZ ;  /* 0x0000001008147810 */ /* 0x000fe40007f5e0ff */
[----:B------:R-:W-:Y:S02]  /*0f70*/  ISETP.GE.AND.EX P0, PT, R23, R2, PT, P0 ;  /* 0x000000021700720c */ /* 0x000fe40003f06300 */
[----:B------:R-:W-:Y:S01]  /*0f80*/  IADD3 R18, P4, PT, R10, 0x10, RZ ;  /* 0x000000100a127810 */ /* 0x000fe20007f9e0ff */
[----:B--2---:R-:W-:Y:S01]  /*0f90*/  IMAD.X R9, RZ, RZ, R9, P2 ;  /* 0x000000ffff097224 */ /* 0x004fe200010e0609 */
[----:B------:R-:W-:Y:S02]  /*0fa0*/  IADD3 R13, P1, PT, R13, 0x4, RZ ;  /* 0x000000040d0d7810 */ /* 0x000fe40007f3e0ff */
[----:B------:R-:W-:Y:S01]  /*0fb0*/  IADD3 R14, P3, PT, R14, 0x4, RZ ;  /* 0x000000040e0e7810 */ /* 0x000fe20007f7e0ff */
[----:B0-----:R-:W-:Y:S02]  /*0fc0*/  IMAD.X R15, RZ, RZ, R11, P4 ;  /* 0x000000ffff0f7224 */ /* 0x001fe400020e060b */
[----:B------:R-:W-:-:S02]  /*0fd0*/  IMAD.X R25, RZ, RZ, R25, P1 ;  /* 0x000000ffff197224 */ /* 0x000fc400008e0619 */
[----:B------:R-:W-:Y:S01]  /*0fe0*/  IMAD.X R16, RZ, RZ, R16, P3 ;  /* 0x000000ffff107224 */ /* 0x000fe200018e0610 */
[----:B---3--:R1:W-:Y:S01]  /*0ff0*/  STG.E desc[UR4][R10.64+0x4], R19 ;  /* 0x000004130a007986 */ /* 0x0083e2000c101904 */
[----:B------:R-:W-:Y:S06]  /*1000*/  @!P0 BRA `(.L_x_14) ;  /* 0xfffffffc00988947 */ /* 0x000fec000383ffff */
.L_x_10:
[----:B------:R-:W-:Y:S05]  /*1010*/  BSYNC.RECONVERGENT B0 ;  /* 0x0000000000007941 */ /* 0x000fea0003800200 */
.L_x_9:
[----:B------:R-:W-:-:S04]  /*1020*/  ISETP.GE.U32.AND P0, PT, R5, R0, PT ;  /* 0x000000000500720c */ /* 0x000fc80003f06070 */
[----:B------:R-:W-:-:S13]  /*1030*/  ISETP.GE.AND.EX P0, PT, R6, R2, PT, P0 ;  /* 0x000000020600720c */ /* 0x000fda0003f06300 */
[----:B------:R-:W-:Y:S05]  /*1040*/  @P0 EXIT ;  /* 0x000000000000094d */ /* 0x000fea0003800000 */
[C-C-:B-1----:R-:W-:Y:S01]  /*1050*/  IMAD.IADD R10, R0.reuse, 0x1, -R5.reuse ;  /* 0x00000001000a7824 */ /* 0x142fe200078e0a05 */
[----:B------:R-:W-:Y:S01]  /*1060*/  IADD3 R7, P2, PT, -R0, R5, RZ ;  /* 0x0000000500077210 */ /* 0x000fe20007f5e1ff */
[----:B------:R-:W-:Y:S01]  /*1070*/  BSSY.RECONVERGENT B0, `(.L_x_15) ;  /* 0x0000028000007945 */ /* 0x000fe20003800200 */
[----:B0-----:R-:W-:Y:S02]  /*1080*/  IMAD.MOV.U32 R11, RZ, RZ, R5 ;  /* 0x000000ffff0b7224 */ /* 0x001fe400078e0005 */
[----:B------:R-:W-:Y:S01]  /*1090*/  LOP3.LUT R10, R10, 0x3, RZ, 0xc0, !PT ;  /* 0x000000030a0a7812 */ /* 0x000fe200078ec0ff */
[----:B------:R-:W-:Y:S01]  /*10a0*/  IMAD.MOV.U32 R9, RZ, RZ, R6 ;  /* 0x000000ffff097224 */ /* 0x000fe200078e0006 */
[----:B------:R-:W-:Y:S01]  /*10b0*/  ISETP.GT.U32.AND P0, PT, R7, -0x4, PT ;  /* 0xfffffffc0700780c */ /* 0x000fe20003f04070 */
[----:B------:R-:W-:Y:S01]  /*10c0*/  IMAD.X R7, R6, 0x1, ~R2, P2 ;  /* 0x0000000106077824 */ /* 0x000fe200010e0e02 */
[----:B------:R-:W-:-:S04]  /*10d0*/  ISETP.NE.U32.AND P1, PT, R10, RZ, PT ;  /* 0x000000ff0a00720c */ /* 0x000fc80003f25070 */
[----:B------:R-:W-:Y:S02]  /*10e0*/  ISETP.NE.AND.EX P1, PT, RZ, RZ, PT, P1 ;  /* 0x000000ffff00720c */ /* 0x000fe40003f25310 */
[----:B------:R-:W-:-:S11]  /*10f0*/  ISETP.GT.U32.AND.EX P0, PT, R7, -0x1, PT, P0 ;  /* 0xffffffff0700780c */ /* 0x000fd60003f04100 */
[----:B------:R-:W-:Y:S05]  /*1100*/  @!P1 BRA `(.L_x_16) ;  /* 0x0000000000789947 */ /* 0x000fea0003800000 */
[----:B------:R-:W0:Y:S01]  /*1110*/  LDCU UR6, c[0x0][0x394] ;  /* 0x00007280ff0677ac */ /* 0x000e220008000800 */
[----:B------:R-:W-:Y:S01]  /*1120*/  IMAD R3, R3, R4, RZ ;  /* 0x0000000403037224 */ /* 0x000fe200078e02ff */
[----:B------:R-:W-:Y:S01]  /*1130*/  IADD3 R11, P3, PT, R10, R5, RZ ;  /* 0x000000050a0b7210 */ /* 0x000fe20007f7e0ff */
[----:B------:R-:W1:Y:S01]  /*1140*/  LDCU.128 UR8, c[0x0][0x380] ;  /* 0x00007000ff0877ac */ /* 0x000e620008000c00 */
[----:B------:R-:W-:Y:S01]  /*1150*/  IADD3 R7, P4, PT, RZ, -R10, RZ ;  /* 0x8000000aff077210 */ /* 0x000fe20007f9e0ff */
[----:B0-----:R-:W-:-:S04]  /*1160*/  IMAD.WIDE.U32 R8, R4, UR6, RZ ;  /* 0x0000000604087c25 */ /* 0x001fc8000f8e00ff */
[----:B------:R-:W-:Y:S02]  /*1170*/  IMAD.IADD R9, R9, 0x1, R3 ;  /* 0x0000000109097824 */ /* 0x000fe400078e0203 */
[----:B------:R-:W-:-:S03]  /*1180*/  IMAD.SHL.U32 R3, R8, 0x8, RZ ;  /* 0x0000000808037824 */ /* 0x000fc600078e00ff */
[----:B------:R-:W-:Y:S02]  /*1190*/  SHF.L.U64.HI R9, R8, 0x3, R9 ;  /* 0x0000000308097819 */ /* 0x000fe40000010209 */
[C---:B-1----:R-:W-:Y:S02]  /*11a0*/  IADD3 R10, P1, PT, R3.reuse, UR8, RZ ;  /* 0x00000008030a7c10 */ /* 0x042fe4000ff3e0ff */
[----:B------:R-:W-:Y:S02]  /*11b0*/  IADD3 R8, P2, PT, R3, UR10, RZ ;  /* 0x0000000a03087c10 */ /* 0x000fe4000ff5e0ff */
[C---:B------:R-:W-:Y:S02]  /*11c0*/  IADD3.X R15, PT, PT, R9.reuse, UR9, RZ, P1, !PT ;  /* 0x00000009090f7c10 */ /* 0x040fe40008ffe4ff */
[----:B------:R-:W-:Y:S01]  /*11d0*/  IADD3.X R13, PT, PT, R9, UR11, RZ, P2, !PT ;  /* 0x0000000b090d7c10 */ /* 0x000fe200097fe4ff */
[----:B------:R-:W-:Y:S02]  /*11e0*/  IMAD.X R9, RZ, RZ, R6, P3 ;  /* 0x000000ffff097224 */ /* 0x000fe400018e0606 */
[----:B------:R-:W-:-:S07]  /*11f0*/  IMAD.X R6, RZ, RZ, -0x1, P4 ;  /* 0xffffffffff067424 */ /* 0x000fce00020e06ff */
.L_x_17:
        /* <DEDUP_REMOVED lines=15> */
.L_x_16:
[----:B------:R-:W-:Y:S05]  /*12f0*/  BSYNC.RECONVERGENT B0 ;  /* 0x0000000000007941 */ /* 0x000fea0003800200 */
.L_x_15:
[----:B------:R-:W-:Y:S05]  /*1300*/  @P0 EXIT ;  /* 0x000000000000094d */ /* 0x000fea0003800000 */
[----:B------:R-:W1:Y:S01]  /*1310*/  LDCU.128 UR8, c[0x0][0x380] ;  /* 0x00007000ff0877ac */ /* 0x000e620008000c00 */
[C---:B0-----:R-:W-:Y:S01]  /*1320*/  IADD3 R3, P2, PT, -R11.reuse, R0, RZ ;  /* 0x000000000b037210 */ /* 0x041fe20007f5e1ff */
[----:B------:R-:W-:Y:S01]  /*1330*/  BSSY.RECONVERGENT B0, `(.L_x_18) ;  /* 0x000003c000007945 */ /* 0x000fe20003800200 */
[----:B------:R-:W-:Y:S02]  /*1340*/  LEA R4, P0, R11, 0x8, 0x2 ;  /* 0x000000080b047811 */ /* 0x000fe400078010ff */
[----:B------:R-:W-:Y:S01]  /*1350*/  ISETP.GT.U32.AND P1, PT, R3, 0xc, PT ;  /* 0x0000000c0300780c */ /* 0x000fe20003f24070 */
[--C-:B------:R-:W-:Y:S01]  /*1360*/  IMAD.X R3, R2, 0x1, ~R9.reuse, P2 ;  /* 0x0000000102037824 */ /* 0x100fe200010e0e09 */
[----:B------:R-:W-:-:S04]  /*1370*/  LEA.HI.X R5, R11, RZ, R9, 0x2, P0 ;  /* 0x000000ff0b057211 */ /* 0x000fc800000f1409 */
[----:B------:R-:W-:Y:S02]  /*1380*/  ISETP.GT.AND.EX P1, PT, R3, RZ, PT, P1 ;  /* 0x000000ff0300720c */ /* 0x000fe40003f24310 */
[C---:B-1----:R-:W-:Y:S02]  /*1390*/  IADD3 R6, P2, PT, R4.reuse, UR10, RZ ;  /* 0x0000000a04067c10 */ /* 0x042fe4000ff5e0ff */
[----:B------:R-:W-:Y:S02]  /*13a0*/  IADD3 R4, P0, PT, R4, UR8, RZ ;  /* 0x0000000804047c10 */ /* 0x000fe4000ff1e0ff */
[C---:B------:R-:W-:Y:S02]  /*13b0*/  IADD3.X R7, PT, PT, R5.reuse, UR11, RZ, P2, !PT ;  /* 0x0000000b05077c10 */ /* 0x040fe400097fe4ff */
[----:B------:R-:W-:Y:S02]  /*13c0*/  IADD3.X R5, PT, PT, R5, UR9, RZ, P0, !PT ;  /* 0x0000000905057c10 */ /* 0x000fe400087fe4ff */
[----:B------:R-:W-:-:S03]  /*13d0*/  PLOP3.LUT P0, PT, PT, PT, PT, 0x80, 0x8 ;  /* 0x000000000008781c */ /* 0x000fc60003f0f070 */
[----:B------:R-:W-:Y:S10]  /*13e0*/  @!P1 BRA `(.L_x_19) ;  /* 0x0000000000c09947 */ /* 0x000ff40003800000 */
[----:B------:R-:W-:Y:S02]  /*13f0*/  IADD3 R10, P1, PT, R0, -0xc, RZ ;  /* 0xfffffff4000a7810 */ /* 0x000fe40007f3e0ff */
[----:B------:R-:W-:Y:S02]  /*1400*/  PLOP3.LUT P0, PT, PT, PT, PT, 0x8, 0x80 ;  /* 0x000000000080781c */ /* 0x000fe40003f0e170 */
[----:B------:R-:W-:-:S11]  /*1410*/  IADD3.X R8, PT, PT, R2, -0x1, RZ, P1, !PT ;  /* 0xffffffff02087810 */ /* 0x000fd60000ffe4ff */
.L_x_20:
[----:B------:R-:W2:Y:S04]  /*1420*/  LDG.E R3, desc[UR4][R6.64+-0x8] ;  /* 0xfffff80406037981 */ /* 0x000ea8000c1e1900 */
[----:B--2---:R0:W-:Y:S04]  /*1430*/  STG.E desc[UR4][R4.64+-0x8], R3 ;  /* 0xfffff80304007986 */ /* 0x0041e8000c101904 */
[----:B------:R-:W2:Y:S04]  /*1440*/  LDG.E R13, desc[UR4][R6.64+-0x4] ;  /* 0xfffffc04060d7981 */ /* 0x000ea8000c1e1900 */
[----:B--2---:R1:W-:Y:S04]  /*1450*/  STG.E desc[UR4][R4.64+-0x4], R13 ;  /* 0xfffffc0d04007986 */ /* 0x0043e8000c101904 */
[----:B------:R-:W2:Y:S04]  /*1460*/  LDG.E R15, desc[UR4][R6.64] ;  /* 0x00000004060f7981 */ /* 0x000ea8000c1e1900 */
[----:B--2---:R2:W-:Y:S04]  /*1470*/  STG.E desc[UR4][R4.64], R15 ;  /* 0x0000000f04007986 */ /* 0x0045e8000c101904 */
[----:B------:R-:W3:Y:S04]  /*1480*/  LDG.E R17, desc[UR4][R6.64+0x4] ;  /* 0x0000040406117981 */ /* 0x000ee8000c1e1900 */
[----:B---3--:R3:W-:Y:S04]  /*1490*/  STG.E desc[UR4][R4.64+0x4], R17 ;  /* 0x0000041104007986 */ /* 0x0087e8000c101904 */
[----:B------:R-:W4:Y:S04]  /*14a0*/  LDG.E R19, desc[UR4][R6.64+0x8] ;  /* 0x0000080406137981 */ /* 0x000f28000c1e1900 */
[----:B----4-:R4:W-:Y:S04]  /*14b0*/  STG.E desc[UR4][R4.64+0x8], R19 ;  /* 0x0000081304007986 */ /* 0x0109e8000c101904 */
[----:B------:R-:W5:Y:S04]  /*14c0*/  LDG.E R21, desc[UR4][R6.64+0xc] ;  /* 0x00000c0406157981 */ /* 0x000f68000c1e1900 */
[----:B-----5:R5:W-:Y:S04]  /*14d0*/  STG.E desc[UR4][R4.64+0xc], R21 ;  /* 0x00000c1504007986 */ /* 0x020be8000c101904 */
[----:B0-----:R-:W2:Y:S04]  /*14e0*/  LDG.E R3, desc[UR4][R6.64+0x10] ;  /* 0x0000100406037981 */ /* 0x001ea8000c1e1900 */
[----:B--2---:R0:W-:Y:S04]  /*14f0*/  STG.E desc[UR4][R4.64+0x10], R3 ;  /* 0x0000100304007986 */ /* 0x0041e8000c101904 */
[----:B-1----:R-:W2:Y:S04]  /*1500*/  LDG.E R13, desc[UR4][R6.64+0x14] ;  /* 0x00001404060d7981 */ /* 0x002ea8000c1e1900 */
[----:B--2---:R1:W-:Y:S04]  /*1510*/  STG.E desc[UR4][R4.64+0x14], R13 ;  /* 0x0000140d04007986 */ /* 0x0043e8000c101904 */
[----:B------:R-:W2:Y:S04]  /*1520*/  LDG.E R15, desc[UR4][R6.64+0x18] ;  /* 0x00001804060f7981 */ /* 0x000ea8000c1e1900 */
[----:B--2---:R2:W-:Y:S04]  /*1530*/  STG.E desc[UR4][R4.64+0x18], R15 ;  /* 0x0000180f04007986 */ /* 0x0045e8000c101904 */
[----:B---3--:R-:W3:Y:S04]  /*1540*/  LDG.E R17, desc[UR4][R6.64+0x1c] ;  /* 0x00001c0406117981 */ /* 0x008ee8000c1e1900 */
[----:B---3--:R3:W-:Y:S04]  /*1550*/  STG.E desc[UR4][R4.64+0x1c], R17 ;  /* 0x00001c1104007986 */ /* 0x0087e8000c101904 */
[----:B----4-:R-:W4:Y:S04]  /*1560*/  LDG.E R19, desc[UR4][R6.64+0x20] ;  /* 0x0000200406137981 */ /* 0x010f28000c1e1900 */
[----:B----4-:R-:W-:Y:S04]  /*1570*/  STG.E desc[UR4][R4.64+0x20], R19 ;  /* 0x0000201304007986 */ /* 0x010fe8000c101904 */
[----:B-----5:R-:W4:Y:S04]  /*1580*/  LDG.E R21, desc[UR4][R6.64+0x24] ;  /* 0x0000240406157981 */ /* 0x020f28000c1e1900 */
[----:B----4-:R-:W-:Y:S04]  /*1590*/  STG.E desc[UR4][R4.64+0x24], R21 ;  /* 0x0000241504007986 */ /* 0x010fe8000c101904 */
[----:B0-----:R-:W4:Y:S04]  /*15a0*/  LDG.E R3, desc[UR4][R6.64+0x28] ;  /* 0x0000280406037981 */ /* 0x001f28000c1e1900 */
[----:B----4-:R0:W-:Y:S04]  /*15b0*/  STG.E desc[UR4][R4.64+0x28], R3 ;  /* 0x0000280304007986 */ /* 0x0101e8000c101904 */
[----:B-1----:R-:W4:Y:S04]  /*15c0*/  LDG.E R13, desc[UR4][R6.64+0x2c] ;  /* 0x00002c04060d7981 */ /* 0x002f28000c1e1900 */
[----:B----4-:R1:W-:Y:S04]  /*15d0*/  STG.E desc[UR4][R4.64+0x2c], R13 ;  /* 0x00002c0d04007986 */ /* 0x0103e8000c101904 */
[----:B--2---:R-:W2:Y:S01]  /*15e0*/  LDG.E R15, desc[UR4][R6.64+0x30] ;  /* 0x00003004060f7981 */ /* 0x004ea2000c1e1900 */
[----:B------:R-:W-:-:S05]  /*15f0*/  IADD3 R11, P1, PT, R11, 0x10, RZ ;  /* 0x000000100b0b7810 */ /* 0x000fca0007f3e0ff */
[----:B------:R-:W-:Y:S01]  /*1600*/  IMAD.X R9, RZ, RZ, R9, P1 ;  /* 0x000000ffff097224 */ /* 0x000fe200008e0609 */
[----:B------:R-:W-:-:S04]  /*1610*/  ISETP.GE.U32.AND P1, PT, R11, R10, PT ;  /* 0x0000000a0b00720c */ /* 0x000fc80003f26070 */
[----:B------:R-:W-:Y:S01]  /*1620*/  ISETP.GE.AND.EX P1, PT, R9, R8, PT, P1 ;  /* 0x000000080900720c */ /* 0x000fe20003f26310 */
[----:B--2---:R-:W-:Y:S04]  /*1630*/  STG.E desc[UR4][R4.64+0x30], R15 ;  /* 0x0000300f04007986 */ /* 0x004fe8000c101904 */
[----:B---3--:R2:W3:Y:S01]  /*1640*/  LDG.E R17, desc[UR4][R6.64+0x34] ;  /* 0x0000340406117981 */ /* 0x0084e2000c1e1900 */
[----:B------:R-:W-:Y:S02]  /*1650*/  IADD3 R14, P2, PT, R6, 0x40, RZ ;  /* 0x00000040060e7810 */ /* 0x000fe40007f5e0ff */
[----:B0-----:R-:W-:-:S03]  /*1660*/  IADD3 R3, P3, PT, R4, 0x40, RZ ;  /* 0x0000004004037810 */ /* 0x001fc60007f7e0ff */
[----:B-1----:R-:W-:Y:S02]  /*1670*/  IMAD.X R13, RZ, RZ, R7, P2 ;  /* 0x000000ffff0d7224 */ /* 0x002fe400010e0607 */
[----:B------:R-:W-:Y:S02]  /*1680*/  IMAD.X R12, RZ, RZ, R5, P3 ;  /* 0x000000ffff0c7224 */ /* 0x000fe400018e0605 */
[----:B--2---:R-:W-:Y:S02]  /*1690*/  IMAD.MOV.U32 R6, RZ, RZ, R14 ;  /* 0x000000ffff067224 */ /* 0x004fe400078e000e */
[----:B------:R-:W-:Y:S01]  /*16a0*/  IMAD.MOV.U32 R7, RZ, RZ, R13 ;  /* 0x000000ffff077224 */ /* 0x000fe200078e000d */
[----:B---3--:R0:W-:Y:S02]  /*16b0*/  STG.E desc[UR4][R4.64+0x34], R17 ;  /* 0x0000341104007986 */ /* 0x0081e4000c101904 */
[----:B0-----:R-:W-:Y:S02]  /*16c0*/  IMAD.MOV.U32 R4, RZ, RZ, R3 ;  /* 0x000000ffff047224 */ /* 0x001fe400078e0003 */
[----:B------:R-:W-:Y:S01]  /*16d0*/  IMAD.MOV.U32 R5, RZ, RZ, R12 ;  /* 0x000000ffff057224 */ /* 0x000fe200078e000c */
[----:B------:R-:W-:Y:S06]  /*16e0*/  @!P1 BRA `(.L_x_20) ;  /* 0xfffffffc004c9947 */ /* 0x000fec000383ffff */
.L_x_19:
[----:B------:R-:W-:Y:S05]  /*16f0*/  BSYNC.RECONVERGENT B0 ;  /* 0x0000000000007941 */ /* 0x000fea0003800200 */
.L_x_18:
[----:B------:R-:W-:Y:S01]  /*1700*/  IADD3 R3, P2, PT, -R11, R0, RZ ;  /* 0x000000000b037210 */ /* 0x000fe20007f5e1ff */
[----:B------:R-:W-:Y:S03]  /*1710*/  BSSY.RECONVERGENT B0, `(.L_x_21) ;  /* 0x0000020000007945 */ /* 0x000fe60003800200 */
[----:B------:R-:W-:Y:S01]  /*1720*/  ISETP.GT.U32.AND P1, PT, R3, 0x4, PT ;  /* 0x000000040300780c */ /* 0x000fe20003f24070 */
[----:B------:R-:W-:-:S05]  /*1730*/  IMAD.X R3, R2, 0x1, ~R9, P2 ;  /* 0x0000000102037824 */ /* 0x000fca00010e0e09 */
[----:B------:R-:W-:-:S13]  /*1740*/  ISETP.GT.AND.EX P1, PT, R3, RZ, PT, P1 ;  /* 0x000000ff0300720c */ /* 0x000fda0003f24310 */
[----:B------:R-:W-:Y:S05]  /*1750*/  @!P1 BRA `(.L_x_22) ;  /* 0x00000000006c9947 */ /* 0x000fea0003800000 */
[----:B------:R-:W2:Y:S04]  /*1760*/  LDG.E R3, desc[UR4][R6.64+-0x8] ;  /* 0xfffff80406037981 */ /* 0x000ea8000c1e1900 */
[----:B--2---:R0:W-:Y:S04]  /*1770*/  STG.E desc[UR4][R4.64+-0x8], R3 ;  /* 0xfffff80304007986 */ /* 0x0041e8000c101904 */
[----:B------:R-:W2:Y:S04]  /*1780*/  LDG.E R13, desc[UR4][R6.64+-0x4] ;  /* 0xfffffc04060d7981 */ /* 0x000ea8000c1e1900 */
[----:B--2---:R1:W-:Y:S04]  /*1790*/  STG.E desc[UR4][R4.64+-0x4], R13 ;  /* 0xfffffc0d04007986 */ /* 0x0043e8000c101904 */
[----:B------:R-:W2:Y:S04]  /*17a0*/  LDG.E R15, desc[UR4][R6.64] ;  /* 0x00000004060f7981 */ /* 0x000ea8000c1e1900 */
[----:B--2---:R-:W-:Y:S04]  /*17b0*/  STG.E desc[UR4][R4.64], R15 ;  /* 0x0000000f04007986 */ /* 0x004fe8000c101904 */
[----:B------:R-:W2:Y:S04]  /*17c0*/  LDG.E R17, desc[UR4][R6.64+0x4] ;  /* 0x0000040406117981 */ /* 0x000ea8000c1e1900 */
[----:B--2---:R2:W-:Y:S04]  /*17d0*/  STG.E desc[UR4][R4.64+0x4], R17 ;  /* 0x0000041104007986 */ /* 0x0045e8000c101904 */
[----:B------:R-:W3:Y:S04]  /*17e0*/  LDG.E R19, desc[UR4][R6.64+0x8] ;  /* 0x0000080406137981 */ /* 0x000ee8000c1e1900 */
[----:B---3--:R-:W-:Y:S04]  /*17f0*/  STG.E desc[UR4][R4.64+0x8], R19 ;  /* 0x0000081304007986 */ /* 0x008fe8000c101904 */
[----:B------:R-:W3:Y:S04]  /*1800*/  LDG.E R21, desc[UR4][R6.64+0xc] ;  /* 0x00000c0406157981 */ /* 0x000ee8000c1e1900 */
[----:B---3--:R-:W-:Y:S04]  /*1810*/  STG.E desc[UR4][R4.64+0xc], R21 ;  /* 0x00000c1504007986 */ /* 0x008fe8000c101904 */
[----:B0-----:R-:W3:Y:S01]  /*1820*/  LDG.E R3, desc[UR4][R6.64+0x10] ;  /* 0x0000100406037981 */ /* 0x001ee2000c1e1900 */
[----:B------:R-:W-:-:S02]  /*1830*/  IADD3 R10, P2, PT, R6, 0x20, RZ ;  /* 0x00000020060a7810 */ /* 0x000fc40007f5e0ff */
[----:B------:R-:W-:Y:S01]  /*1840*/  IADD3 R8, P3, PT, R4, 0x20, RZ ;  /* 0x0000002004087810 */ /* 0x000fe20007f7e0ff */
[----:B---3--:R-:W-:Y:S04]  /*1850*/  STG.E desc[UR4][R4.64+0x10], R3 ;  /* 0x0000100304007986 */ /* 0x008fe8000c101904 */
[----:B-1----:R0:W3:Y:S01]  /*1860*/  LDG.E R13, desc[UR4][R6.64+0x14] ;  /* 0x00001404060d7981 */ /* 0x0020e2000c1e1900 */
[----:B------:R-:W-:Y:S01]  /*1870*/  IADD3 R11, P1, PT, R11, 0x8, RZ ;  /* 0x000000080b0b7810 */ /* 0x000fe20007f3e0ff */
[----:B--2---:R-:W-:Y:S01]  /*1880*/  IMAD.X R17, RZ, RZ, R7, P2 ;  /* 0x000000ffff117224 */ /* 0x004fe200010e0607 */
[----:B------:R-:W-:Y:S01]  /*1890*/  PLOP3.LUT P0, PT, PT, PT, PT, 0x8, 0x80 ;  /* 0x000000000080781c */ /* 0x000fe20003f0e170 */
[----:B------:R-:W-:Y:S02]  /*18a0*/  IMAD.X R15, RZ, RZ, R5, P3 ;  /* 0x000000ffff0f7224 */ /* 0x000fe400018e0605 */
[----:B------:R-:W-:-:S02]  /*18b0*/  IMAD.X R9, RZ, RZ, R9, P1 ;  /* 0x000000ffff097224 */ /* 0x000fc400008e0609 */
[----:B0-----:R-:W-:Y:S02]  /*18c0*/  IMAD.MOV.U32 R6, RZ, RZ, R10 ;  /* 0x000000ffff067224 */ /* 0x001fe400078e000a */
[----:B------:R-:W-:Y:S01]  /*18d0*/  IMAD.MOV.U32 R7, RZ, RZ, R17 ;  /* 0x000000ffff077224 */ /* 0x000fe200078e0011 */
[----:B---3--:R0:W-:Y:S02]  /*18e0*/  STG.E desc[UR4][R4.64+0x14], R13 ;  /* 0x0000140d04007986 */ /* 0x0081e4000c101904 */
[----:B0-----:R-:W-:Y:S02]  /*18f0*/  IMAD.MOV.U32 R4, RZ, RZ, R8 ;  /* 0x000000ffff047224 */ /* 0x001fe400078e0008 */
[----:B------:R-:W-:-:S07]  /*1900*/  IMAD.MOV.U32 R5, RZ, RZ, R15 ;  /* 0x000000ffff057224 */ /* 0x000fce00078e000f */
.L_x_22:
[----:B------:R-:W-:Y:S05]  /*1910*/  BSYNC.RECONVERGENT B0 ;  /* 0x0000000000007941 */ /* 0x000fea0003800200 */
.L_x_21:
[----:B------:R-:W-:-:S04]  /*1920*/  ISETP.LT.U32.AND P1, PT, R11, R0, PT ;  /* 0x000000000b00720c */ /* 0x000fc80003f21070 */
[----:B------:R-:W-:-:S13]  /*1930*/  ISETP.LT.OR.EX P0, PT, R9, R2, P0, P1 ;  /* 0x000000020900720c */ /* 0x000fda0000701710 */
[----:B------:R-:W-:Y:S05]  /*1940*/  @!P0 EXIT ;  /* 0x000000000000894d */ /* 0x000fea0003800000 */
[----:B------:R-:W2:Y:S04]  /*1950*/  LDG.E R3, desc[UR4][R6.64+-0x8] ;  /* 0xfffff80406037981 */ /* 0x000ea8000c1e1900 */
[----:B--2---:R-:W-:Y:S04]  /*1960*/  STG.E desc[UR4][R4.64+-0x8], R3 ;  /* 0xfffff80304007986 */ /* 0x004fe8000c101904 */
[----:B------:R-:W2:Y:S04]  /*1970*/  LDG.E R9, desc[UR4][R6.64+-0x4] ;  /* 0xfffffc0406097981 */ /* 0x000ea8000c1e1900 */
[----:B--2---:R-:W-:Y:S04]  /*1980*/  STG.E desc[UR4][R4.64+-0x4], R9 ;  /* 0xfffffc0904007986 */ /* 0x004fe8000c101904 */
[----:B------:R-:W2:Y:S04]  /*1990*/  LDG.E R11, desc[UR4][R6.64] ;  /* 0x00000004060b7981 */ /* 0x000ea8000c1e1900 */
[----:B--2---:R-:W-:Y:S04]  /*19a0*/  STG.E desc[UR4][R4.64], R11 ;  /* 0x0000000b04007986 */ /* 0x004fe8000c101904 */
[----:B------:R-:W2:Y:S04]  /*19b0*/  LDG.E R13, desc[UR4][R6.64+0x4] ;  /* 0x00000404060d7981 */ /* 0x000ea8000c1e1900 */
[----:B--2---:R-:W-:Y:S01]  /*19c0*/  STG.E desc[UR4][R4.64+0x4], R13 ;  /* 0x0000040d04007986 */ /* 0x004fe2000c101904 */
[----:B------:R-:W-:Y:S05]  /*19d0*/  EXIT ;  /* 0x000000000000794d */ /* 0x000fea0003800000 */
.L_x_23:
[----:B------:R-:W-:-:S00]  /*19e0*/  BRA `(.L_x_23) ;  /* 0xfffffffc00fc7947 */ /* 0x000fc0000383ffff */
[----:B------:R-:W-:-:S00]  /*19f0*/  NOP ;  /* 0x0000000000007918 */ /* 0x000fc00000000000 */
        /* <DEDUP_REMOVED lines=8> */
.L_x_24:


//--------------------- .nv.shared.reserved.0     --------------------------
	.section	.nv.shared.reserved.0,"aw",@nobits
	.weak		__nv_reservedSMEM_offset_0_alias
	.size		__nv_reservedSMEM_offset_0_alias, 0, 64
	.other		__nv_reservedSMEM_offset_0_alias,@"STO_CUDA_RESERVED_SHARED STV_DEFAULT"
__nv_reservedSMEM_offset_0_alias:
	.zero		0
	.zero		64


//--------------------- .nv.constant0._Z11MergeKernelPiS_ii --------------------------
	.section	.nv.constant0._Z11MergeKernelPiS_ii,"a",@progbits
	.sectionflags	@""
	.align	4
.nv.constant0._Z11MergeKernelPiS_ii:
	.zero		920


//--------------------- SYMBOLS --------------------------

	.type		.nv.reservedSmem.offset0,@object
	.size		.nv.reservedSmem.offset0,0x4
